//
// Generated by NVIDIA NVVM Compiler
//
// Compiler Build ID: CL-36424714
// Cuda compilation tools, release 13.0, V13.0.88
// Based on NVVM 20.0.0
//

.version 9.0
.target sm_100
.address_size 64

	// .globl	_Z14warp_roll_callv
.extern .func  (.param .b32 func_retval0) vprintf
(
	.param .b64 vprintf_param_0,
	.param .b64 vprintf_param_1
)
;
.global .align 1 .b8 $str[50] = {83, 77, 58, 32, 37, 100, 32, 124, 32, 87, 97, 114, 112, 58, 32, 37, 100, 32, 124, 32, 76, 97, 110, 101, 58, 32, 37, 100, 32, 124, 32, 84, 104, 114, 101, 97, 100, 32, 37, 100, 32, 45, 32, 72, 101, 114, 101, 33, 10};

.visible .entry _Z14warp_roll_callv()
{
	.local .align 16 .b8 	__local_depot0[16];
	.reg .b64 	%SP;
	.reg .b64 	%SPL;
	.reg .b32 	%r<7>;
	.reg .b64 	%rd<5>;

	mov.u64 	%SPL, __local_depot0;
	cvta.local.u64 	%SP, %SPL;
	add.u64 	%rd1, %SP, 0;
	add.u64 	%rd2, %SPL, 0;
	mov.u32 	%r4, %tid.x;
	// begin inline asm
	mov.u32 %r1, %smid;
	// end inline asm
	// begin inline asm
	mov.u32 %r2, %warpid;
	// end inline asm
	// begin inline asm
	mov.u32 %r3, %laneid;
	// end inline asm
	st.local.v4.u32 	[%rd2], {%r1, %r2, %r3, %r4};
	mov.u64 	%rd3, $str;
	cvta.global.u64 	%rd4, %rd3;
	{ // callseq 0, 0
	.param .b64 param0;
	st.param.b64 	[param0], %rd4;
	.param .b64 param1;
	st.param.b64 	[param1], %rd1;
	.param .b32 retval0;
	call.uni (retval0), 
	vprintf, 
	(
	param0, 
	param1
	);
	ld.param.b32 	%r5, [retval0];
	} // callseq 0
	ret;

}


// ===== COMPILED SASS (sm_100) =====

	.target	sm_100

	.elftype	@"ET_EXEC"


//--------------------- .note.nv.tkinfo           --------------------------
	.section	.note.nv.tkinfo,"",@"SHT_NOTE"
	.sectionflags	@"SHF_NOTE_NV_TKINFO"
	.tkinfo
        /*0018*/ 	.word	0x00000002
        /*0030*/ 	.string	""
        /*0030*/ 	.string	"ptxas"
        /*0030*/ 	.string	"Cuda compilation tools, release 13.0, V13.0.88"
        /*0030*/ 	.string	"Build cuda_13.0.r13.0/compiler.36424714_0"
        /*0030*/ 	.string	"-arch sm_100 -m 64 "



//--------------------- .note.nv.cuinfo           --------------------------
	.section	.note.nv.cuinfo,"",@"SHT_NOTE"
	.sectionflags	@"SHF_NOTE_NV_CUINFO"
        /*0018*/ 	.short	0x0002
        /*001a*/ 	.short	0x0064
        /*001c*/ 	.short	0x0082
	.zero		2


//--------------------- .nv.info                  --------------------------
	.section	.nv.info,"",@"SHT_CUDA_INFO"
	.align	4


	//----- nvinfo : EIATTR_REGCOUNT
	.align		4
        /*0000*/ 	.byte	0x04, 0x2f
        /*0002*/ 	.short	(.L_2 - .L_1)
	.align		4
.L_1:
        /*0004*/ 	.word	index@(_Z14warp_roll_callv)
        /*0008*/ 	.word	0x00000018


	//----- nvinfo : EIATTR_FRAME_SIZE
	.align		4
.L_2:
        /*000c*/ 	.byte	0x04, 0x11
        /*000e*/ 	.short	(.L_4 - .L_3)
	.align		4
.L_3:
        /*0010*/ 	.word	index@(_Z14warp_roll_callv)
        /*0014*/ 	.word	0x00000010


	//----- nvinfo : EIATTR_MIN_STACK_SIZE
	.align		4
.L_4:
        /*0018*/ 	.byte	0x04, 0x12
        /*001a*/ 	.short	(.L_6 - .L_5)
	.align		4
.L_5:
        /*001c*/ 	.word	index@(_Z14warp_roll_callv)
        /*0020*/ 	.word	0x00000010
.L_6:


//--------------------- .nv.compat                --------------------------
	.section	.nv.compat,"",@"SHT_CUDA_COMPAT_INFO"
	.align	4
        /*0000*/ 	.byte	0x02, 0x09, 0x00, 0x00, 0x02, 0x02, 0x01, 0x00, 0x02, 0x05, 0x05, 0x00, 0x03, 0x07, 0x01, 0x01
        /*0010*/ 	.byte	0x02, 0x03, 0x00, 0x00, 0x02, 0x06, 0x01, 0x00, 0x04, 0x0b, 0x08, 0x00, 0x09, 0x00, 0x00, 0x00
        /*0020*/ 	.byte	0x00, 0x00, 0x00, 0x00


//--------------------- .nv.info._Z14warp_roll_callv --------------------------
	.section	.nv.info._Z14warp_roll_callv,"",@"SHT_CUDA_INFO"
	.sectionflags	@""
	.align	4


	//----- nvinfo : EIATTR_CUDA_API_VERSION
	.align		4
        /*0000*/ 	.byte	0x04, 0x37
        /*0002*/ 	.short	(.L_8 - .L_7)
.L_7:
        /*0004*/ 	.word	0x00000082


	//----- nvinfo : EIATTR_SPARSE_MMA_MASK
	.align		4
.L_8:
        /*0008*/ 	.byte	0x03, 0x50
        /*000a*/ 	.short	0x0000


	//----- nvinfo : EIATTR_MAXREG_COUNT
	.align		4
        /*000c*/ 	.byte	0x03, 0x1b
        /*000e*/ 	.short	0x00ff


	//----- nvinfo : EIATTR_EXTERNS
	.align		4
        /*0010*/ 	.byte	0x04, 0x0f
        /*0012*/ 	.short	(.L_10 - .L_9)


	//   ....[0]....
	.align		4
.L_9:
        /*0014*/ 	.word	index@(vprintf)


	//----- nvinfo : EIATTR_MERCURY_ISA_VERSION
	.align		4
.L_10:
        /*0018*/ 	.byte	0x03, 0x5f
        /*001a*/ 	.short	0x0101


	//----- nvinfo : EIATTR_VRC_CTA_INIT_COUNT
	.align		4
        /*001c*/ 	.byte	0x02, 0x4a
	.zero		1
	.zero		1


	//----- nvinfo : EIATTR_SYSCALL_OFFSETS
	.align		4
        /*0020*/ 	.byte	0x04, 0x46
        /*0022*/ 	.short	(.L_12 - .L_11)


	//   ....[0]....
.L_11:
        /*0024*/ 	.word	0x00000130


	//----- nvinfo : EIATTR_EXIT_INSTR_OFFSETS
	.align		4
.L_12:
        /*0028*/ 	.byte	0x04, 0x1c
        /*002a*/ 	.short	(.L_14 - .L_13)


	//   ....[0]....
.L_13:
        /*002c*/ 	.word	0x00000140


	//----- nvinfo : EIATTR_SW_WAR
	.align		4
.L_14:
        /*0030*/ 	.byte	0x04, 0x36
        /*0032*/ 	.short	(.L_16 - .L_15)
.L_15:
        /*0034*/ 	.word	0x00000008
.L_16:


//--------------------- .nv.callgraph             --------------------------
	.section	.nv.callgraph,"",@"SHT_CUDA_CALLGRAPH"
	.align	4
	.sectionentsize	8
	.align		4
        /*0000*/ 	.word	0x00000000
	.align		4
        /*0004*/ 	.word	0xffffffff
	.align		4
        /*0008*/ 	.word	index@(_Z14warp_roll_callv)
	.align		4
        /*000c*/ 	.word	index@(vprintf)
	.align		4
        /*0010*/ 	.word	0x00000000
	.align		4
        /*0014*/ 	.word	0xfffffffe
	.align		4
        /*0018*/ 	.word	0x00000000
	.align		4
        /*001c*/ 	.word	0xfffffffd
	.align		4
        /*0020*/ 	.word	0x00000000
	.align		4
        /*0024*/ 	.word	0xfffffffc


//--------------------- .nv.constant4             --------------------------
	.section	.nv.constant4,"a",@progbits
	.align	8
	.align		8
.nv.constant4:
        /*0000*/ 	.dword	vprintf
	.align		8
        /*0008*/ 	.dword	$str


//--------------------- .text._Z14warp_roll_callv --------------------------
	.section	.text._Z14warp_roll_callv,"ax",@progbits
	.align	128
        .global         _Z14warp_roll_callv
        .type           _Z14warp_roll_callv,@function
        .size           _Z14warp_roll_callv,(.L_x_2 - _Z14warp_roll_callv)
        .other          _Z14warp_roll_callv,@"STO_CUDA_ENTRY STV_DEFAULT"
_Z14warp_roll_callv:
.text._Z14warp_roll_callv:
[----:B------:R-:W0:Y:S01]  /*0000*/  LDC R1, c[0x0][0x37c] ;  /* 0x0000df00ff017b82 */ /* 0x000e220000000800 */
[----:B------:R-:W1:Y:S01]  /*0010*/  LDCU UR5, c[0x0][0x2fc] ;  /* 0x00005f80ff0577ac */ /* 0x000e620008000800 */
[----:B------:R-:W2:Y:S01]  /*0020*/  S2R R8, SR_VIRTUALSMID ;  /* 0x0000000000087919 */ /* 0x000ea20000004300 */
[----:B0-----:R-:W-:Y:S01]  /*0030*/  VIADD R1, R1, 0xfffffff0 ;  /* 0xfffffff001017836 */ /* 0x001fe20000000000 */
[----:B------:R-:W-:Y:S01]  /*0040*/  MOV R0, 0x0 ;  /* 0x0000000000007802 */ /* 0x000fe20000000f00 */
[----:B------:R-:W0:Y:S01]  /*0050*/  LDCU UR4, c[0x0][0x2f8] ;  /* 0x00005f00ff0477ac */ /* 0x000e220008000800 */
[----:B------:R-:W2:Y:S02]  /*0060*/  S2R R11, SR_TID.X ;  /* 0x00000000000b7919 */ /* 0x000ea40000002100 */
[----:B------:R3:W4:Y:S01]  /*0070*/  LDC.64 R2, c[0x4][R0] ;  /* 0x0100000000027b82 */ /* 0x0007220000000a00 */
[----:B------:R-:W5:Y:S01]  /*0080*/  LDCU.64 UR6, c[0x4][0x8] ;  /* 0x01000100ff0677ac */ /* 0x000f620008000a00 */
[----:B------:R-:W2:Y:S01]  /*0090*/  S2R R10, SR_LANEID ;  /* 0x00000000000a7919 */ /* 0x000ea20000000000 */
[----:B------:R-:W1:Y:S02]  /*00a0*/  S2R R9, SR_VIRTID ;  /* 0x0000000000097919 */ /* 0x000e640000000300 */
[----:B-1----:R-:W-:-:S04]  /*00b0*/  SHF.R.U32.HI R9, RZ, 0x8, R9 ;  /* 0x00000008ff097819 */ /* 0x002fc80000011609 */
[----:B------:R-:W-:Y:S02]  /*00c0*/  SGXT.U32 R9, R9, 0x7 ;  /* 0x000000070909781a */ /* 0x000fe40000000000 */
[----:B0-----:R-:W-:Y:S01]  /*00d0*/  IADD3 R6, P0, PT, R1, UR4, RZ ;  /* 0x0000000401067c10 */ /* 0x001fe2000ff1e0ff */
[----:B-----5:R-:W-:Y:S01]  /*00e0*/  IMAD.U32 R4, RZ, RZ, UR6 ;  /* 0x00000006ff047e24 */ /* 0x020fe2000f8e00ff */
[----:B------:R-:W-:-:S03]  /*00f0*/  MOV R5, UR7 ;  /* 0x0000000700057c02 */ /* 0x000fc60008000f00 */
[----:B------:R-:W-:Y:S01]  /*0100*/  IMAD.X R7, RZ, RZ, UR5, P0 ;  /* 0x00000005ff077e24 */ /* 0x000fe200080e06ff */
[----:B--2---:R3:W-:Y:S07]  /*0110*/  STL.128 [R1], R8 ;  /* 0x0000000801007387 */ /* 0x0047ee0000100c00 */
[----:B------:R-:W-:-:S07]  /*0120*/  LEPC R20, `(.L_x_0) ;  /* 0x000000001014794e */ /* 0x000fce0000000000 */
[----:B---34-:R-:W-:Y:S05]  /*0130*/  CALL.ABS.NOINC R2 ;  /* 0x0000000002007343 */ /* 0x018fea0003c00000 */
.L_x_0:
[----:B------:R-:W-:Y:S05]  /*0140*/  EXIT ;  /* 0x000000000000794d */ /* 0x000fea0003800000 */
.L_x_1:
[----:B------:R-:W-:-:S00]  /*0150*/  BRA `(.L_x_1) ;  /* 0xfffffffc00fc7947 */ /* 0x000fc0000383ffff */
[----:B------:R-:W-:-:S00]  /*0160*/  NOP ;  /* 0x0000000000007918 */ /* 0x000fc00000000000 */
        /* <DEDUP_REMOVED lines=9> */
.L_x_2:


//--------------------- .nv.global.init           --------------------------
	.section	.nv.global.init,"aw",@progbits
.nv.global.init:
	.type		$str,@object
	.size		$str,(.L_0 - $str)
$str:
        /*0000*/ 	.byte	0x53, 0x4d, 0x3a, 0x20, 0x25, 0x64, 0x20, 0x7c, 0x20, 0x57, 0x61, 0x72, 0x70, 0x3a, 0x20, 0x25
        /*0010*/ 	.byte	0x64, 0x20, 0x7c, 0x20, 0x4c, 0x61, 0x6e, 0x65, 0x3a, 0x20, 0x25, 0x64, 0x20, 0x7c, 0x20, 0x54
        /*0020*/ 	.byte	0x68, 0x72, 0x65, 0x61, 0x64, 0x20, 0x25, 0x64, 0x20, 0x2d, 0x20, 0x48, 0x65, 0x72, 0x65, 0x21
        /*0030*/ 	.byte	0x0a, 0x00
.L_0:


//--------------------- .nv.shared.reserved.0     --------------------------
	.section	.nv.shared.reserved.0,"aw",@nobits
	.weak		__nv_reservedSMEM_offset_0_alias
	.size		__nv_reservedSMEM_offset_0_alias, 0, 64
	.other		__nv_reservedSMEM_offset_0_alias,@"STO_CUDA_RESERVED_SHARED STV_DEFAULT"
__nv_reservedSMEM_offset_0_alias:
	.zero		0
	.zero		64


//--------------------- .nv.constant0._Z14warp_roll_callv --------------------------
	.section	.nv.constant0._Z14warp_roll_callv,"a",@progbits
	.sectionflags	@""
	.align	4
.nv.constant0._Z14warp_roll_callv:
	.zero		896


//--------------------- SYMBOLS --------------------------

	.type		.nv.reservedSmem.offset0,@object
	.size		.nv.reservedSmem.offset0,0x4
	.type		vprintf,@function
